//
// Generated by NVIDIA NVVM Compiler
//
// Compiler Build ID: CL-36424714
// Cuda compilation tools, release 13.0, V13.0.88
// Based on NVVM 20.0.0
//

.version 9.0
.target sm_100
.address_size 64

	// .globl	_Z20updateLocationKernelPdi
.extern .func  (.param .b32 func_retval0) vprintf
(
	.param .b64 vprintf_param_0,
	.param .b64 vprintf_param_1
)
;
.global .align 1 .b8 $str[11] = {10, 65, 110, 121, 116, 104, 105, 110, 103, 10};

.visible .entry _Z20updateLocationKernelPdi(
	.param .u64 .ptr .align 1 _Z20updateLocationKernelPdi_param_0,
	.param .u32 _Z20updateLocationKernelPdi_param_1
)
{
	.reg .b32 	%r<3>;
	.reg .b64 	%rd<3>;

	mov.u64 	%rd1, $str;
	cvta.global.u64 	%rd2, %rd1;
	{ // callseq 0, 0
	.param .b64 param0;
	st.param.b64 	[param0], %rd2;
	.param .b64 param1;
	st.param.b64 	[param1], 0;
	.param .b32 retval0;
	call.uni (retval0), 
	vprintf, 
	(
	param0, 
	param1
	);
	ld.param.b32 	%r1, [retval0];
	} // callseq 0
	ret;

}


// ===== COMPILED SASS (sm_100) =====

	.target	sm_100

	.elftype	@"ET_EXEC"


//--------------------- .note.nv.tkinfo           --------------------------
	.section	.note.nv.tkinfo,"",@"SHT_NOTE"
	.sectionflags	@"SHF_NOTE_NV_TKINFO"
	.tkinfo
        /*0018*/ 	.word	0x00000002
        /*0030*/ 	.string	""
        /*0030*/ 	.string	"ptxas"
        /*0030*/ 	.string	"Cuda compilation tools, release 13.0, V13.0.88"
        /*0030*/ 	.string	"Build cuda_13.0.r13.0/compiler.36424714_0"
        /*0030*/ 	.string	"-arch sm_100 -m 64 "



//--------------------- .note.nv.cuinfo           --------------------------
	.section	.note.nv.cuinfo,"",@"SHT_NOTE"
	.sectionflags	@"SHF_NOTE_NV_CUINFO"
        /*0018*/ 	.short	0x0002
        /*001a*/ 	.short	0x0064
        /*001c*/ 	.short	0x0082
	.zero		2


//--------------------- .nv.info                  --------------------------
	.section	.nv.info,"",@"SHT_CUDA_INFO"
	.align	4


	//----- nvinfo : EIATTR_REGCOUNT
	.align		4
        /*0000*/ 	.byte	0x04, 0x2f
        /*0002*/ 	.short	(.L_2 - .L_1)
	.align		4
.L_1:
        /*0004*/ 	.word	index@(_Z20updateLocationKernelPdi)
        /*0008*/ 	.word	0x00000018


	//----- nvinfo : EIATTR_FRAME_SIZE
	.align		4
.L_2:
        /*000c*/ 	.byte	0x04, 0x11
        /*000e*/ 	.short	(.L_4 - .L_3)
	.align		4
.L_3:
        /*0010*/ 	.word	index@(_Z20updateLocationKernelPdi)
        /*0014*/ 	.word	0x00000000


	//----- nvinfo : EIATTR_MIN_STACK_SIZE
	.align		4
.L_4:
        /*0018*/ 	.byte	0x04, 0x12
        /*001a*/ 	.short	(.L_6 - .L_5)
	.align		4
.L_5:
        /*001c*/ 	.word	index@(_Z20updateLocationKernelPdi)
        /*0020*/ 	.word	0x00000000
.L_6:


//--------------------- .nv.compat                --------------------------
	.section	.nv.compat,"",@"SHT_CUDA_COMPAT_INFO"
	.align	4
        /*0000*/ 	.byte	0x02, 0x09, 0x00, 0x00, 0x02, 0x02, 0x01, 0x00, 0x02, 0x05, 0x05, 0x00, 0x03, 0x07, 0x01, 0x01
        /*0010*/ 	.byte	0x02, 0x03, 0x00, 0x00, 0x02, 0x06, 0x01, 0x00, 0x04, 0x0b, 0x08, 0x00, 0x09, 0x00, 0x00, 0x00
        /*0020*/ 	.byte	0x00, 0x00, 0x00, 0x00


//--------------------- .nv.info._Z20updateLocationKernelPdi --------------------------
	.section	.nv.info._Z20updateLocationKernelPdi,"",@"SHT_CUDA_INFO"
	.sectionflags	@""
	.align	4


	//----- nvinfo : EIATTR_CUDA_API_VERSION
	.align		4
        /*0000*/ 	.byte	0x04, 0x37
        /*0002*/ 	.short	(.L_8 - .L_7)
.L_7:
        /*0004*/ 	.word	0x00000082


	//----- nvinfo : EIATTR_KPARAM_INFO
	.align		4
.L_8:
        /*0008*/ 	.byte	0x04, 0x17
        /*000a*/ 	.short	(.L_10 - .L_9)
.L_9:
        /*000c*/ 	.word	0x00000000
        /*0010*/ 	.short	0x0001
        /*0012*/ 	.short	0x0008
        /*0014*/ 	.byte	0x00, 0xf0, 0x11, 0x00


	//----- nvinfo : EIATTR_KPARAM_INFO
	.align		4
.L_10:
        /*0018*/ 	.byte	0x04, 0x17
        /*001a*/ 	.short	(.L_12 - .L_11)
.L_11:
        /*001c*/ 	.word	0x00000000
        /*0020*/ 	.short	0x0000
        /*0022*/ 	.short	0x0000
        /*0024*/ 	.byte	0x00, 0xf5, 0x21, 0x00


	//----- nvinfo : EIATTR_SPARSE_MMA_MASK
	.align		4
.L_12:
        /*0028*/ 	.byte	0x03, 0x50
        /*002a*/ 	.short	0x0000


	//----- nvinfo : EIATTR_MAXREG_COUNT
	.align		4
        /*002c*/ 	.byte	0x03, 0x1b
        /*002e*/ 	.short	0x00ff


	//----- nvinfo : EIATTR_EXTERNS
	.align		4
        /*0030*/ 	.byte	0x04, 0x0f
        /*0032*/ 	.short	(.L_14 - .L_13)


	//   ....[0]....
	.align		4
.L_13:
        /*0034*/ 	.word	index@(vprintf)


	//----- nvinfo : EIATTR_MERCURY_ISA_VERSION
	.align		4
.L_14:
        /*0038*/ 	.byte	0x03, 0x5f
        /*003a*/ 	.short	0x0101


	//----- nvinfo : EIATTR_VRC_CTA_INIT_COUNT
	.align		4
        /*003c*/ 	.byte	0x02, 0x4a
	.zero		1
	.zero		1


	//----- nvinfo : EIATTR_SYSCALL_OFFSETS
	.align		4
        /*0040*/ 	.byte	0x04, 0x46
        /*0042*/ 	.short	(.L_16 - .L_15)


	//   ....[0]....
.L_15:
        /*0044*/ 	.word	0x00000080


	//----- nvinfo : EIATTR_EXIT_INSTR_OFFSETS
	.align		4
.L_16:
        /*0048*/ 	.byte	0x04, 0x1c
        /*004a*/ 	.short	(.L_18 - .L_17)


	//   ....[0]....
.L_17:
        /*004c*/ 	.word	0x00000090


	//----- nvinfo : EIATTR_CBANK_PARAM_SIZE
	.align		4
.L_18:
        /*0050*/ 	.byte	0x03, 0x19
        /*0052*/ 	.short	0x000c


	//----- nvinfo : EIATTR_PARAM_CBANK
	.align		4
        /*0054*/ 	.byte	0x04, 0x0a
        /*0056*/ 	.short	(.L_20 - .L_19)
	.align		4
.L_19:
        /*0058*/ 	.word	index@(.nv.constant0._Z20updateLocationKernelPdi)
        /*005c*/ 	.short	0x0380
        /*005e*/ 	.short	0x000c


	//----- nvinfo : EIATTR_SW_WAR
	.align		4
.L_20:
        /*0060*/ 	.byte	0x04, 0x36
        /*0062*/ 	.short	(.L_22 - .L_21)
.L_21:
        /*0064*/ 	.word	0x00000008
.L_22:


//--------------------- .nv.callgraph             --------------------------
	.section	.nv.callgraph,"",@"SHT_CUDA_CALLGRAPH"
	.align	4
	.sectionentsize	8
	.align		4
        /*0000*/ 	.word	0x00000000
	.align		4
        /*0004*/ 	.word	0xffffffff
	.align		4
        /*0008*/ 	.word	index@(_Z20updateLocationKernelPdi)
	.align		4
        /*000c*/ 	.word	index@(vprintf)
	.align		4
        /*0010*/ 	.word	0x00000000
	.align		4
        /*0014*/ 	.word	0xfffffffe
	.align		4
        /*0018*/ 	.word	0x00000000
	.align		4
        /*001c*/ 	.word	0xfffffffd
	.align		4
        /*0020*/ 	.word	0x00000000
	.align		4
        /*0024*/ 	.word	0xfffffffc


//--------------------- .nv.constant4             --------------------------
	.section	.nv.constant4,"a",@progbits
	.align	8
	.align		8
.nv.constant4:
        /*0000*/ 	.dword	vprintf
	.align		8
        /*0008*/ 	.dword	$str


//--------------------- .text._Z20updateLocationKernelPdi --------------------------
	.section	.text._Z20updateLocationKernelPdi,"ax",@progbits
	.align	128
        .global         _Z20updateLocationKernelPdi
        .type           _Z20updateLocationKernelPdi,@function
        .size           _Z20updateLocationKernelPdi,(.L_x_2 - _Z20updateLocationKernelPdi)
        .other          _Z20updateLocationKernelPdi,@"STO_CUDA_ENTRY STV_DEFAULT"
_Z20updateLocationKernelPdi:
.text._Z20updateLocationKernelPdi:
[----:B------:R-:W0:Y:S01]  /*0000*/  LDC R1, c[0x0][0x37c] ;  /* 0x0000df00ff017b82 */ /* 0x000e220000000800 */
[----:B------:R-:W-:Y:S01]  /*0010*/  MOV R0, 0x0 ;  /* 0x0000000000007802 */ /* 0x000fe20000000f00 */
[----:B------:R-:W1:Y:S01]  /*0020*/  LDCU.64 UR4, c[0x4][0x8] ;  /* 0x01000100ff0477ac */ /* 0x000e620008000a00 */
[----:B------:R-:W-:-:S05]  /*0030*/  CS2R R6, SRZ ;  /* 0x0000000000067805 */ /* 0x000fca000001ff00 */
[----:B------:R2:W3:Y:S01]  /*0040*/  LDC.64 R2, c[0x4][R0] ;  /* 0x0100000000027b82 */ /* 0x0004e20000000a00 */
[----:B-1----:R-:W-:Y:S02]  /*0050*/  IMAD.U32 R4, RZ, RZ, UR4 ;  /* 0x00000004ff047e24 */ /* 0x002fe4000f8e00ff */
[----:B--2---:R-:W-:-:S07]  /*0060*/  IMAD.U32 R5, RZ, RZ, UR5 ;  /* 0x00000005ff057e24 */ /* 0x004fce000f8e00ff */
[----:B------:R-:W-:-:S07]  /*0070*/  LEPC R20, `(.L_x_0) ;  /* 0x000000001014794e */ /* 0x000fce0000000000 */
[----:B0--3--:R-:W-:Y:S05]  /*0080*/  CALL.ABS.NOINC R2 ;  /* 0x0000000002007343 */ /* 0x009fea0003c00000 */
.L_x_0:
[----:B------:R-:W-:Y:S05]  /*0090*/  EXIT ;  /* 0x000000000000794d */ /* 0x000fea0003800000 */
.L_x_1:
[----:B------:R-:W-:-:S00]  /*00a0*/  BRA `(.L_x_1) ;  /* 0xfffffffc00fc7947 */ /* 0x000fc0000383ffff */
[----:B------:R-:W-:-:S00]  /*00b0*/  NOP ;  /* 0x0000000000007918 */ /* 0x000fc00000000000 */
        /* <DEDUP_REMOVED lines=12> */
.L_x_2:


//--------------------- .nv.global.init           --------------------------
	.section	.nv.global.init,"aw",@progbits
.nv.global.init:
	.type		$str,@object
	.size		$str,(.L_0 - $str)
$str:
        /*0000*/ 	.byte	0x0a, 0x41, 0x6e, 0x79, 0x74, 0x68, 0x69, 0x6e, 0x67, 0x0a, 0x00
.L_0:


//--------------------- .nv.shared.reserved.0     --------------------------
	.section	.nv.shared.reserved.0,"aw",@nobits
	.weak		__nv_reservedSMEM_offset_0_alias
	.size		__nv_reservedSMEM_offset_0_alias, 0, 64
	.other		__nv_reservedSMEM_offset_0_alias,@"STO_CUDA_RESERVED_SHARED STV_DEFAULT"
__nv_reservedSMEM_offset_0_alias:
	.zero		0
	.zero		64


//--------------------- .nv.constant0._Z20updateLocationKernelPdi --------------------------
	.section	.nv.constant0._Z20updateLocationKernelPdi,"a",@progbits
	.sectionflags	@""
	.align	4
.nv.constant0._Z20updateLocationKernelPdi:
	.zero		908


//--------------------- SYMBOLS --------------------------

	.type		.nv.reservedSmem.offset0,@object
	.size		.nv.reservedSmem.offset0,0x4
	.type		vprintf,@function
